//
// Generated by NVIDIA NVVM Compiler
//
// Compiler Build ID: CL-36424714
// Cuda compilation tools, release 13.0, V13.0.88
// Based on NVVM 20.0.0
//

.version 9.0
.target sm_100
.address_size 64

	// .globl	add

.visible .entry add(
	.param .u32 add_param_0,
	.param .u64 .ptr .align 1 add_param_1,
	.param .u64 .ptr .align 1 add_param_2,
	.param .u64 .ptr .align 1 add_param_3
)
{
	.reg .b32 	%r<5>;
	.reg .b64 	%rd<5>;
	.reg .b64 	%fd<2>;

	ld.param.u64 	%rd1, [add_param_3];
	cvta.to.global.u64 	%rd2, %rd1;
	mov.u32 	%r1, %ctaid.y;
	mov.u32 	%r2, %ntid.y;
	mov.u32 	%r3, %tid.y;
	mad.lo.s32 	%r4, %r1, %r2, %r3;
	cvt.rn.f64.u32 	%fd1, %r4;
	mul.wide.u32 	%rd3, %r4, 8;
	add.s64 	%rd4, %rd2, %rd3;
	st.global.f64 	[%rd4], %fd1;
	ret;

}


// ===== COMPILED SASS (sm_100) =====

	.target	sm_100

	.elftype	@"ET_EXEC"


//--------------------- .note.nv.tkinfo           --------------------------
	.section	.note.nv.tkinfo,"",@"SHT_NOTE"
	.sectionflags	@"SHF_NOTE_NV_TKINFO"
	.tkinfo
        /*0018*/ 	.word	0x00000002
        /*0030*/ 	.string	""
        /*0030*/ 	.string	"ptxas"
        /*0030*/ 	.string	"Cuda compilation tools, release 13.0, V13.0.88"
        /*0030*/ 	.string	"Build cuda_13.0.r13.0/compiler.36424714_0"
        /*0030*/ 	.string	"-arch sm_100 -m 64 "



//--------------------- .note.nv.cuinfo           --------------------------
	.section	.note.nv.cuinfo,"",@"SHT_NOTE"
	.sectionflags	@"SHF_NOTE_NV_CUINFO"
        /*0018*/ 	.short	0x0002
        /*001a*/ 	.short	0x0064
        /*001c*/ 	.short	0x0082
	.zero		2


//--------------------- .nv.info                  --------------------------
	.section	.nv.info,"",@"SHT_CUDA_INFO"
	.align	4


	//----- nvinfo : EIATTR_REGCOUNT
	.align		4
        /*0000*/ 	.byte	0x04, 0x2f
        /*0002*/ 	.short	(.L_1 - .L_0)
	.align		4
.L_0:
        /*0004*/ 	.word	index@(add)
        /*0008*/ 	.word	0x0000000a


	//----- nvinfo : EIATTR_FRAME_SIZE
	.align		4
.L_1:
        /*000c*/ 	.byte	0x04, 0x11
        /*000e*/ 	.short	(.L_3 - .L_2)
	.align		4
.L_2:
        /*0010*/ 	.word	index@(add)
        /*0014*/ 	.word	0x00000000


	//----- nvinfo : EIATTR_MIN_STACK_SIZE
	.align		4
.L_3:
        /*0018*/ 	.byte	0x04, 0x12
        /*001a*/ 	.short	(.L_5 - .L_4)
	.align		4
.L_4:
        /*001c*/ 	.word	index@(add)
        /*0020*/ 	.word	0x00000000
.L_5:


//--------------------- .nv.compat                --------------------------
	.section	.nv.compat,"",@"SHT_CUDA_COMPAT_INFO"
	.align	4
        /*0000*/ 	.byte	0x02, 0x09, 0x00, 0x00, 0x02, 0x02, 0x01, 0x00, 0x02, 0x05, 0x05, 0x00, 0x03, 0x07, 0x01, 0x01
        /*0010*/ 	.byte	0x02, 0x03, 0x00, 0x00, 0x02, 0x06, 0x01, 0x00, 0x04, 0x0b, 0x08, 0x00, 0x09, 0x00, 0x00, 0x00
        /*0020*/ 	.byte	0x00, 0x00, 0x00, 0x00


//--------------------- .nv.info.add              --------------------------
	.section	.nv.info.add,"",@"SHT_CUDA_INFO"
	.sectionflags	@""
	.align	4


	//----- nvinfo : EIATTR_CUDA_API_VERSION
	.align		4
        /*0000*/ 	.byte	0x04, 0x37
        /*0002*/ 	.short	(.L_7 - .L_6)
.L_6:
        /*0004*/ 	.word	0x00000082


	//----- nvinfo : EIATTR_KPARAM_INFO
	.align		4
.L_7:
        /*0008*/ 	.byte	0x04, 0x17
        /*000a*/ 	.short	(.L_9 - .L_8)
.L_8:
        /*000c*/ 	.word	0x00000000
        /*0010*/ 	.short	0x0003
        /*0012*/ 	.short	0x0018
        /*0014*/ 	.byte	0x00, 0xf5, 0x21, 0x00


	//----- nvinfo : EIATTR_KPARAM_INFO
	.align		4
.L_9:
        /*0018*/ 	.byte	0x04, 0x17
        /*001a*/ 	.short	(.L_11 - .L_10)
.L_10:
        /*001c*/ 	.word	0x00000000
        /*0020*/ 	.short	0x0002
        /*0022*/ 	.short	0x0010
        /*0024*/ 	.byte	0x00, 0xf5, 0x21, 0x00


	//----- nvinfo : EIATTR_KPARAM_INFO
	.align		4
.L_11:
        /*0028*/ 	.byte	0x04, 0x17
        /*002a*/ 	.short	(.L_13 - .L_12)
.L_12:
        /*002c*/ 	.word	0x00000000
        /*0030*/ 	.short	0x0001
        /*0032*/ 	.short	0x0008
        /*0034*/ 	.byte	0x00, 0xf5, 0x21, 0x00


	//----- nvinfo : EIATTR_KPARAM_INFO
	.align		4
.L_13:
        /*0038*/ 	.byte	0x04, 0x17
        /*003a*/ 	.short	(.L_15 - .L_14)
.L_14:
        /*003c*/ 	.word	0x00000000
        /*0040*/ 	.short	0x0000
        /*0042*/ 	.short	0x0000
        /*0044*/ 	.byte	0x00, 0xf0, 0x11, 0x00


	//----- nvinfo : EIATTR_SPARSE_MMA_MASK
	.align		4
.L_15:
        /*0048*/ 	.byte	0x03, 0x50
        /*004a*/ 	.short	0x0000


	//----- nvinfo : EIATTR_MAXREG_COUNT
	.align		4
        /*004c*/ 	.byte	0x03, 0x1b
        /*004e*/ 	.short	0x00ff


	//----- nvinfo : EIATTR_MERCURY_ISA_VERSION
	.align		4
        /*0050*/ 	.byte	0x03, 0x5f
        /*0052*/ 	.short	0x0101


	//----- nvinfo : EIATTR_VRC_CTA_INIT_COUNT
	.align		4
        /*0054*/ 	.byte	0x02, 0x4a
	.zero		1
	.zero		1


	//----- nvinfo : EIATTR_EXIT_INSTR_OFFSETS
	.align		4
        /*0058*/ 	.byte	0x04, 0x1c
        /*005a*/ 	.short	(.L_17 - .L_16)


	//   ....[0]....
.L_16:
        /*005c*/ 	.word	0x000000a0


	//----- nvinfo : EIATTR_CBANK_PARAM_SIZE
	.align		4
.L_17:
        /*0060*/ 	.byte	0x03, 0x19
        /*0062*/ 	.short	0x0020


	//----- nvinfo : EIATTR_PARAM_CBANK
	.align		4
        /*0064*/ 	.byte	0x04, 0x0a
        /*0066*/ 	.short	(.L_19 - .L_18)
	.align		4
.L_18:
        /*0068*/ 	.word	index@(.nv.constant0.add)
        /*006c*/ 	.short	0x0380
        /*006e*/ 	.short	0x0020


	//----- nvinfo : EIATTR_SW_WAR
	.align		4
.L_19:
        /*0070*/ 	.byte	0x04, 0x36
        /*0072*/ 	.short	(.L_21 - .L_20)
.L_20:
        /*0074*/ 	.word	0x00000008
.L_21:


//--------------------- .nv.callgraph             --------------------------
	.section	.nv.callgraph,"",@"SHT_CUDA_CALLGRAPH"
	.align	4
	.sectionentsize	8
	.align		4
        /*0000*/ 	.word	0x00000000
	.align		4
        /*0004*/ 	.word	0xffffffff
	.align		4
        /*0008*/ 	.word	0x00000000
	.align		4
        /*000c*/ 	.word	0xfffffffe
	.align		4
        /*0010*/ 	.word	0x00000000
	.align		4
        /*0014*/ 	.word	0xfffffffd
	.align		4
        /*0018*/ 	.word	0x00000000
	.align		4
        /*001c*/ 	.word	0xfffffffc


//--------------------- .text.add                 --------------------------
	.section	.text.add,"ax",@progbits
	.align	128
        .global         add
        .type           add,@function
        .size           add,(.L_x_1 - add)
        .other          add,@"STO_CUDA_ENTRY STV_DEFAULT"
add:
.text.add:
[----:B------:R-:W-:Y:S01]  /*0000*/  LDC R1, c[0x0][0x37c] ;  /* 0x0000df00ff017b82 */ /* 0x000fe20000000800 */
[----:B------:R-:W0:Y:S07]  /*0010*/  S2R R0, SR_TID.Y ;  /* 0x0000000000007919 */ /* 0x000e2e0000002200 */
[----:B------:R-:W0:Y:S08]  /*0020*/  S2UR UR4, SR_CTAID.Y ;  /* 0x00000000000479c3 */ /* 0x000e300000002600 */
[----:B------:R-:W0:Y:S08]  /*0030*/  LDC R7, c[0x0][0x364] ;  /* 0x0000d900ff077b82 */ /* 0x000e300000000800 */
[----:B------:R-:W1:Y:S01]  /*0040*/  LDC.64 R4, c[0x0][0x398] ;  /* 0x0000e600ff047b82 */ /* 0x000e620000000a00 */
[----:B0-----:R-:W-:Y:S01]  /*0050*/  IMAD R7, R7, UR4, R0 ;  /* 0x0000000407077c24 */ /* 0x001fe2000f8e0200 */
[----:B------:R-:W0:Y:S03]  /*0060*/  LDCU.64 UR4, c[0x0][0x358] ;  /* 0x00006b00ff0477ac */ /* 0x000e260008000a00 */
[----:B------:R-:W0:Y:S01]  /*0070*/  I2F.F64.U32 R2, R7 ;  /* 0x0000000700027312 */ /* 0x000e220000201800 */
[----:B-1----:R-:W-:-:S05]  /*0080*/  IMAD.WIDE.U32 R4, R7, 0x8, R4 ;  /* 0x0000000807047825 */ /* 0x002fca00078e0004 */
[----:B0-----:R-:W-:Y:S01]  /*0090*/  STG.E.64 desc[UR4][R4.64], R2 ;  /* 0x0000000204007986 */ /* 0x001fe2000c101b04 */
[----:B------:R-:W-:Y:S05]  /*00a0*/  EXIT ;  /* 0x000000000000794d */ /* 0x000fea0003800000 */
.L_x_0:
[----:B------:R-:W-:-:S00]  /*00b0*/  BRA `(.L_x_0) ;  /* 0xfffffffc00fc7947 */ /* 0x000fc0000383ffff */
[----:B------:R-:W-:-:S00]  /*00c0*/  NOP ;  /* 0x0000000000007918 */ /* 0x000fc00000000000 */
        /* <DEDUP_REMOVED lines=11> */
.L_x_1:


//--------------------- .nv.shared.reserved.0     --------------------------
	.section	.nv.shared.reserved.0,"aw",@nobits
	.weak		__nv_reservedSMEM_offset_0_alias
	.size		__nv_reservedSMEM_offset_0_alias, 0, 64
	.other		__nv_reservedSMEM_offset_0_alias,@"STO_CUDA_RESERVED_SHARED STV_DEFAULT"
__nv_reservedSMEM_offset_0_alias:
	.zero		0
	.zero		64


//--------------------- .nv.constant0.add         --------------------------
	.section	.nv.constant0.add,"a",@progbits
	.sectionflags	@""
	.align	4
.nv.constant0.add:
	.zero		928


//--------------------- SYMBOLS --------------------------

	.type		.nv.reservedSmem.offset0,@object
	.size		.nv.reservedSmem.offset0,0x4
